//
// Generated by NVIDIA NVVM Compiler
//
// Compiler Build ID: CL-36424714
// Cuda compilation tools, release 13.0, V13.0.88
// Based on NVVM 20.0.0
//

.version 9.0
.target sm_100
.address_size 64

	// .globl	_Z15reductionKernelPfS_i
// _ZZ15reductionKernelPfS_iE7input_A has been demoted

.visible .entry _Z15reductionKernelPfS_i(
	.param .u64 .ptr .align 1 _Z15reductionKernelPfS_i_param_0,
	.param .u64 .ptr .align 1 _Z15reductionKernelPfS_i_param_1,
	.param .u32 _Z15reductionKernelPfS_i_param_2
)
{
	.reg .pred 	%p<5>;
	.reg .b32 	%r<11>;
	.reg .b32 	%f<8>;
	.reg .b64 	%rd<7>;
	// demoted variable
	.shared .align 4 .b8 _ZZ15reductionKernelPfS_iE7input_A[128];
	ld.param.u64 	%rd2, [_Z15reductionKernelPfS_i_param_0];
	ld.param.u64 	%rd1, [_Z15reductionKernelPfS_i_param_1];
	cvta.to.global.u64 	%rd3, %rd2;
	mov.u32 	%r1, %tid.x;
	mul.wide.u32 	%rd4, %r1, 4;
	add.s64 	%rd5, %rd3, %rd4;
	ld.global.f32 	%f1, [%rd5];
	ld.global.f32 	%f2, [%rd5+128];
	add.f32 	%f3, %f1, %f2;
	shl.b32 	%r6, %r1, 2;
	mov.u32 	%r7, _ZZ15reductionKernelPfS_iE7input_A;
	add.s32 	%r2, %r7, %r6;
	st.shared.f32 	[%r2], %f3;
	mov.u32 	%r10, %ntid.x;
	setp.lt.u32 	%p1, %r10, 2;
	@%p1 bra 	$L__BB0_4;
$L__BB0_1:
	shr.u32 	%r5, %r10, 1;
	bar.sync 	0;
	setp.ge.u32 	%p2, %r1, %r5;
	@%p2 bra 	$L__BB0_3;
	shl.b32 	%r8, %r5, 2;
	add.s32 	%r9, %r2, %r8;
	ld.shared.f32 	%f4, [%r9];
	ld.shared.f32 	%f5, [%r2];
	add.f32 	%f6, %f4, %f5;
	st.shared.f32 	[%r2], %f6;
$L__BB0_3:
	setp.gt.u32 	%p3, %r10, 3;
	mov.u32 	%r10, %r5;
	@%p3 bra 	$L__BB0_1;
$L__BB0_4:
	setp.ne.s32 	%p4, %r1, 0;
	@%p4 bra 	$L__BB0_6;
	ld.shared.f32 	%f7, [_ZZ15reductionKernelPfS_iE7input_A];
	cvta.to.global.u64 	%rd6, %rd1;
	st.global.f32 	[%rd6], %f7;
$L__BB0_6:
	ret;

}


// ===== COMPILED SASS (sm_100) =====

	.target	sm_100

	.elftype	@"ET_EXEC"


//--------------------- .note.nv.tkinfo           --------------------------
	.section	.note.nv.tkinfo,"",@"SHT_NOTE"
	.sectionflags	@"SHF_NOTE_NV_TKINFO"
	.tkinfo
        /*0018*/ 	.word	0x00000002
        /*0030*/ 	.string	""
        /*0030*/ 	.string	"ptxas"
        /*0030*/ 	.string	"Cuda compilation tools, release 13.0, V13.0.88"
        /*0030*/ 	.string	"Build cuda_13.0.r13.0/compiler.36424714_0"
        /*0030*/ 	.string	"-arch sm_100 -m 64 "



//--------------------- .note.nv.cuinfo           --------------------------
	.section	.note.nv.cuinfo,"",@"SHT_NOTE"
	.sectionflags	@"SHF_NOTE_NV_CUINFO"
        /*0018*/ 	.short	0x0002
        /*001a*/ 	.short	0x0064
        /*001c*/ 	.short	0x0082
	.zero		2


//--------------------- .nv.info                  --------------------------
	.section	.nv.info,"",@"SHT_CUDA_INFO"
	.align	4


	//----- nvinfo : EIATTR_REGCOUNT
	.align		4
        /*0000*/ 	.byte	0x04, 0x2f
        /*0002*/ 	.short	(.L_1 - .L_0)
	.align		4
.L_0:
        /*0004*/ 	.word	index@(_Z15reductionKernelPfS_i)
        /*0008*/ 	.word	0x0000000a


	//----- nvinfo : EIATTR_FRAME_SIZE
	.align		4
.L_1:
        /*000c*/ 	.byte	0x04, 0x11
        /*000e*/ 	.short	(.L_3 - .L_2)
	.align		4
.L_2:
        /*0010*/ 	.word	index@(_Z15reductionKernelPfS_i)
        /*0014*/ 	.word	0x00000000


	//----- nvinfo : EIATTR_MIN_STACK_SIZE
	.align		4
.L_3:
        /*0018*/ 	.byte	0x04, 0x12
        /*001a*/ 	.short	(.L_5 - .L_4)
	.align		4
.L_4:
        /*001c*/ 	.word	index@(_Z15reductionKernelPfS_i)
        /*0020*/ 	.word	0x00000000
.L_5:


//--------------------- .nv.compat                --------------------------
	.section	.nv.compat,"",@"SHT_CUDA_COMPAT_INFO"
	.align	4
        /*0000*/ 	.byte	0x02, 0x09, 0x00, 0x00, 0x02, 0x02, 0x01, 0x00, 0x02, 0x05, 0x05, 0x00, 0x03, 0x07, 0x01, 0x01
        /*0010*/ 	.byte	0x02, 0x03, 0x00, 0x00, 0x02, 0x06, 0x01, 0x00, 0x04, 0x0b, 0x08, 0x00, 0x09, 0x00, 0x00, 0x00
        /*0020*/ 	.byte	0x00, 0x00, 0x00, 0x00


//--------------------- .nv.info._Z15reductionKernelPfS_i --------------------------
	.section	.nv.info._Z15reductionKernelPfS_i,"",@"SHT_CUDA_INFO"
	.sectionflags	@""
	.align	4


	//----- nvinfo : EIATTR_CUDA_API_VERSION
	.align		4
        /*0000*/ 	.byte	0x04, 0x37
        /*0002*/ 	.short	(.L_7 - .L_6)
.L_6:
        /*0004*/ 	.word	0x00000082


	//----- nvinfo : EIATTR_KPARAM_INFO
	.align		4
.L_7:
        /*0008*/ 	.byte	0x04, 0x17
        /*000a*/ 	.short	(.L_9 - .L_8)
.L_8:
        /*000c*/ 	.word	0x00000000
        /*0010*/ 	.short	0x0002
        /*0012*/ 	.short	0x0010
        /*0014*/ 	.byte	0x00, 0xf0, 0x11, 0x00


	//----- nvinfo : EIATTR_KPARAM_INFO
	.align		4
.L_9:
        /*0018*/ 	.byte	0x04, 0x17
        /*001a*/ 	.short	(.L_11 - .L_10)
.L_10:
        /*001c*/ 	.word	0x00000000
        /*0020*/ 	.short	0x0001
        /*0022*/ 	.short	0x0008
        /*0024*/ 	.byte	0x00, 0xf5, 0x21, 0x00


	//----- nvinfo : EIATTR_KPARAM_INFO
	.align		4
.L_11:
        /*0028*/ 	.byte	0x04, 0x17
        /*002a*/ 	.short	(.L_13 - .L_12)
.L_12:
        /*002c*/ 	.word	0x00000000
        /*0030*/ 	.short	0x0000
        /*0032*/ 	.short	0x0000
        /*0034*/ 	.byte	0x00, 0xf5, 0x21, 0x00


	//----- nvinfo : EIATTR_SPARSE_MMA_MASK
	.align		4
.L_13:
        /*0038*/ 	.byte	0x03, 0x50
        /*003a*/ 	.short	0x0000


	//----- nvinfo : EIATTR_MAXREG_COUNT
	.align		4
        /*003c*/ 	.byte	0x03, 0x1b
        /*003e*/ 	.short	0x00ff


	//----- nvinfo : EIATTR_NUM_BARRIERS
	.align		4
        /*0040*/ 	.byte	0x02, 0x4c
        /*0042*/ 	.byte	0x01
	.zero		1


	//----- nvinfo : EIATTR_MERCURY_ISA_VERSION
	.align		4
        /*0044*/ 	.byte	0x03, 0x5f
        /*0046*/ 	.short	0x0101


	//----- nvinfo : EIATTR_VRC_CTA_INIT_COUNT
	.align		4
        /*0048*/ 	.byte	0x02, 0x4a
	.zero		1
	.zero		1


	//----- nvinfo : EIATTR_EXIT_INSTR_OFFSETS
	.align		4
        /*004c*/ 	.byte	0x04, 0x1c
        /*004e*/ 	.short	(.L_15 - .L_14)


	//   ....[0]....
.L_14:
        /*0050*/ 	.word	0x000001d0


	//   ....[1]....
        /*0054*/ 	.word	0x00000240


	//----- nvinfo : EIATTR_CBANK_PARAM_SIZE
	.align		4
.L_15:
        /*0058*/ 	.byte	0x03, 0x19
        /*005a*/ 	.short	0x0014


	//----- nvinfo : EIATTR_PARAM_CBANK
	.align		4
        /*005c*/ 	.byte	0x04, 0x0a
        /*005e*/ 	.short	(.L_17 - .L_16)
	.align		4
.L_16:
        /*0060*/ 	.word	index@(.nv.constant0._Z15reductionKernelPfS_i)
        /*0064*/ 	.short	0x0380
        /*0066*/ 	.short	0x0014


	//----- nvinfo : EIATTR_SW_WAR
	.align		4
.L_17:
        /*0068*/ 	.byte	0x04, 0x36
        /*006a*/ 	.short	(.L_19 - .L_18)
.L_18:
        /*006c*/ 	.word	0x00000008
.L_19:


//--------------------- .nv.callgraph             --------------------------
	.section	.nv.callgraph,"",@"SHT_CUDA_CALLGRAPH"
	.align	4
	.sectionentsize	8
	.align		4
        /*0000*/ 	.word	0x00000000
	.align		4
        /*0004*/ 	.word	0xffffffff
	.align		4
        /*0008*/ 	.word	0x00000000
	.align		4
        /*000c*/ 	.word	0xfffffffe
	.align		4
        /*0010*/ 	.word	0x00000000
	.align		4
        /*0014*/ 	.word	0xfffffffd
	.align		4
        /*0018*/ 	.word	0x00000000
	.align		4
        /*001c*/ 	.word	0xfffffffc


//--------------------- .text._Z15reductionKernelPfS_i --------------------------
	.section	.text._Z15reductionKernelPfS_i,"ax",@progbits
	.align	128
        .global         _Z15reductionKernelPfS_i
        .type           _Z15reductionKernelPfS_i,@function
        .size           _Z15reductionKernelPfS_i,(.L_x_3 - _Z15reductionKernelPfS_i)
        .other          _Z15reductionKernelPfS_i,@"STO_CUDA_ENTRY STV_DEFAULT"
_Z15reductionKernelPfS_i:
.text._Z15reductionKernelPfS_i:
[----:B------:R-:W-:Y:S01]  /*0000*/  LDC R1, c[0x0][0x37c] ;  /* 0x0000df00ff017b82 */ /* 0x000fe20000000800 */
[----:B------:R-:W0:Y:S07]  /*0010*/  S2R R7, SR_TID.X ;  /* 0x0000000000077919 */ /* 0x000e2e0000002100 */
[----:B------:R-:W0:Y:S01]  /*0020*/  LDC.64 R2, c[0x0][0x380] ;  /* 0x0000e000ff027b82 */ /* 0x000e220000000a00 */
[----:B------:R-:W1:Y:S01]  /*0030*/  LDCU.64 UR6, c[0x0][0x358] ;  /* 0x00006b00ff0677ac */ /* 0x000e620008000a00 */
[----:B0-----:R-:W-:-:S05]  /*0040*/  IMAD.WIDE.U32 R2, R7, 0x4, R2 ;  /* 0x0000000407027825 */ /* 0x001fca00078e0002 */
[----:B-1----:R-:W2:Y:S04]  /*0050*/  LDG.E R0, desc[UR6][R2.64] ;  /* 0x0000000602007981 */ /* 0x002ea8000c1e1900 */
[----:B------:R-:W2:Y:S01]  /*0060*/  LDG.E R5, desc[UR6][R2.64+0x80] ;  /* 0x0000800602057981 */ /* 0x000ea2000c1e1900 */
[----:B------:R-:W0:Y:S01]  /*0070*/  S2UR UR5, SR_CgaCtaId ;  /* 0x00000000000579c3 */ /* 0x000e220000008800 */
[----:B------:R-:W-:Y:S01]  /*0080*/  UMOV UR4, 0x400 ;  /* 0x0000040000047882 */ /* 0x000fe20000000000 */
[----:B------:R-:W1:Y:S01]  /*0090*/  LDCU UR8, c[0x0][0x360] ;  /* 0x00006c00ff0877ac */ /* 0x000e620008000800 */
[----:B------:R-:W-:Y:S01]  /*00a0*/  ISETP.NE.AND P0, PT, R7, RZ, PT ;  /* 0x000000ff0700720c */ /* 0x000fe20003f05270 */
[----:B-1----:R-:W-:Y:S02]  /*00b0*/  UISETP.GE.U32.AND UP0, UPT, UR8, 0x2, UPT ;  /* 0x000000020800788c */ /* 0x002fe4000bf06070 */
[----:B0-----:R-:W-:Y:S01]  /*00c0*/  ULEA UR4, UR5, UR4, 0x18 ;  /* 0x0000000405047291 */ /* 0x001fe2000f8ec0ff */
[----:B--2---:R-:W-:-:S05]  /*00d0*/  FADD R0, R0, R5 ;  /* 0x0000000500007221 */ /* 0x004fca0000000000 */
[----:B------:R-:W-:-:S05]  /*00e0*/  LEA R5, R7, UR4, 0x2 ;  /* 0x0000000407057c11 */ /* 0x000fca000f8e10ff */
[----:B------:R0:W-:Y:S01]  /*00f0*/  STS [R5], R0 ;  /* 0x0000000005007388 */ /* 0x0001e20000000800 */
[----:B------:R-:W-:Y:S05]  /*0100*/  BRA.U !UP0, `(.L_x_0) ;  /* 0x0000000108307547 */ /* 0x000fea000b800000 */
[----:B0-----:R-:W-:-:S07]  /*0110*/  IMAD.U32 R0, RZ, RZ, UR8 ;  /* 0x00000008ff007e24 */ /* 0x001fce000f8e00ff */
.L_x_1:
[----:B------:R-:W-:Y:S01]  /*0120*/  BAR.SYNC.DEFER_BLOCKING 0x0 ;  /* 0x0000000000007b1d */ /* 0x000fe20000010000 */
[----:B------:R-:W-:-:S04]  /*0130*/  SHF.R.U32.HI R6, RZ, 0x1, R0 ;  /* 0x00000001ff067819 */ /* 0x000fc80000011600 */
[----:B------:R-:W-:-:S13]  /*0140*/  ISETP.GE.U32.AND P1, PT, R7, R6, PT ;  /* 0x000000060700720c */ /* 0x000fda0003f26070 */
[----:B------:R-:W-:Y:S01]  /*0150*/  @!P1 LEA R2, R6, R5, 0x2 ;  /* 0x0000000506029211 */ /* 0x000fe200078e10ff */
[----:B------:R-:W-:Y:S05]  /*0160*/  @!P1 LDS R3, [R5] ;  /* 0x0000000005039984 */ /* 0x000fea0000000800 */
[----:B------:R-:W0:Y:S02]  /*0170*/  @!P1 LDS R2, [R2] ;  /* 0x0000000002029984 */ /* 0x000e240000000800 */
[----:B0-----:R-:W-:-:S05]  /*0180*/  @!P1 FADD R4, R2, R3 ;  /* 0x0000000302049221 */ /* 0x001fca0000000000 */
[----:B------:R1:W-:Y:S01]  /*0190*/  @!P1 STS [R5], R4 ;  /* 0x0000000405009388 */ /* 0x0003e20000000800 */
[----:B------:R-:W-:Y:S01]  /*01a0*/  ISETP.GT.U32.AND P1, PT, R0, 0x3, PT ;  /* 0x000000030000780c */ /* 0x000fe20003f24070 */
[----:B------:R-:W-:-:S12]  /*01b0*/  IMAD.MOV.U32 R0, RZ, RZ, R6 ;  /* 0x000000ffff007224 */ /* 0x000fd800078e0006 */
[----:B-1----:R-:W-:Y:S05]  /*01c0*/  @P1 BRA `(.L_x_1) ;  /* 0xfffffffc00d41947 */ /* 0x002fea000383ffff */
.L_x_0:
[----:B------:R-:W-:Y:S05]  /*01d0*/  @P0 EXIT ;  /* 0x000000000000094d */ /* 0x000fea0003800000 */
[----:B------:R-:W1:Y:S01]  /*01e0*/  S2UR UR5, SR_CgaCtaId ;  /* 0x00000000000579c3 */ /* 0x000e620000008800 */
[----:B------:R-:W-:-:S07]  /*01f0*/  UMOV UR4, 0x400 ;  /* 0x0000040000047882 */ /* 0x000fce0000000000 */
[----:B------:R-:W2:Y:S01]  /*0200*/  LDC.64 R2, c[0x0][0x388] ;  /* 0x0000e200ff027b82 */ /* 0x000ea20000000a00 */
[----:B-1----:R-:W-:-:S09]  /*0210*/  ULEA UR4, UR5, UR4, 0x18 ;  /* 0x0000000405047291 */ /* 0x002fd2000f8ec0ff */
[----:B0-----:R-:W2:Y:S04]  /*0220*/  LDS R5, [UR4] ;  /* 0x00000004ff057984 */ /* 0x001ea80008000800 */
[----:B--2---:R-:W-:Y:S01]  /*0230*/  STG.E desc[UR6][R2.64], R5 ;  /* 0x0000000502007986 */ /* 0x004fe2000c101906 */
[----:B------:R-:W-:Y:S05]  /*0240*/  EXIT ;  /* 0x000000000000794d */ /* 0x000fea0003800000 */
.L_x_2:
[----:B------:R-:W-:-:S00]  /*0250*/  BRA `(.L_x_2) ;  /* 0xfffffffc00fc7947 */ /* 0x000fc0000383ffff */
[----:B------:R-:W-:-:S00]  /*0260*/  NOP ;  /* 0x0000000000007918 */ /* 0x000fc00000000000 */
        /* <DEDUP_REMOVED lines=9> */
.L_x_3:


//--------------------- .nv.shared._Z15reductionKernelPfS_i --------------------------
	.section	.nv.shared._Z15reductionKernelPfS_i,"aw",@nobits
	.sectionflags	@""
	.align	4
.nv.shared._Z15reductionKernelPfS_i:
	.zero		1152


//--------------------- .nv.shared.reserved.0     --------------------------
	.section	.nv.shared.reserved.0,"aw",@nobits
	.weak		__nv_reservedSMEM_offset_0_alias
	.size		__nv_reservedSMEM_offset_0_alias, 0, 64
	.other		__nv_reservedSMEM_offset_0_alias,@"STO_CUDA_RESERVED_SHARED STV_DEFAULT"
__nv_reservedSMEM_offset_0_alias:
	.zero		0
	.zero		64


//--------------------- .nv.constant0._Z15reductionKernelPfS_i --------------------------
	.section	.nv.constant0._Z15reductionKernelPfS_i,"a",@progbits
	.sectionflags	@""
	.align	4
.nv.constant0._Z15reductionKernelPfS_i:
	.zero		916


//--------------------- SYMBOLS --------------------------

	.type		.nv.reservedSmem.offset0,@object
	.size		.nv.reservedSmem.offset0,0x4
	.type		.nv.reservedSmem.cap,@object
	.size		.nv.reservedSmem.cap,0x4
